//
// Generated by NVIDIA NVVM Compiler
//
// Compiler Build ID: CL-36424714
// Cuda compilation tools, release 13.0, V13.0.88
// Based on NVVM 20.0.0
//

.version 9.0
.target sm_100
.address_size 64

	// .globl	_Z13sqrt_distancePjS_Pfi
.func  (.param .b64 func_retval0) __internal_accurate_pow
(
	.param .b64 __internal_accurate_pow_param_0
)
;

.visible .entry _Z13sqrt_distancePjS_Pfi(
	.param .u64 .ptr .align 1 _Z13sqrt_distancePjS_Pfi_param_0,
	.param .u64 .ptr .align 1 _Z13sqrt_distancePjS_Pfi_param_1,
	.param .u64 .ptr .align 1 _Z13sqrt_distancePjS_Pfi_param_2,
	.param .u32 _Z13sqrt_distancePjS_Pfi_param_3
)
{
	.reg .pred 	%p<28>;
	.reg .b32 	%r<45>;
	.reg .b32 	%f<13>;
	.reg .b64 	%rd<17>;
	.reg .b64 	%fd<30>;

	ld.param.u64 	%rd1, [_Z13sqrt_distancePjS_Pfi_param_0];
	ld.param.u64 	%rd2, [_Z13sqrt_distancePjS_Pfi_param_1];
	ld.param.u64 	%rd3, [_Z13sqrt_distancePjS_Pfi_param_2];
	mov.u32 	%r1, %tid.x;
	mov.u32 	%r2, %tid.y;
	setp.ge.u32 	%p1, %r1, %r2;
	@%p1 bra 	$L__BB0_10;
	cvta.to.global.u64 	%rd4, %rd1;
	mul.wide.u32 	%rd5, %r1, 4;
	add.s64 	%rd6, %rd4, %rd5;
	ld.global.u32 	%r7, [%rd6];
	cvt.rn.f32.u32 	%f4, %r7;
	mul.wide.u32 	%rd7, %r2, 4;
	add.s64 	%rd8, %rd4, %rd7;
	ld.global.u32 	%r8, [%rd8];
	cvt.rn.f32.u32 	%f5, %r8;
	sub.f32 	%f1, %f4, %f5;
	cvt.f64.f32 	%fd1, %f1;
	{
	.reg .b32 %temp; 
	mov.b64 	{%temp, %r3}, %fd1;
	}
	mov.f64 	%fd15, 0d4000000000000000;
	{
	.reg .b32 %temp; 
	mov.b64 	{%temp, %r9}, %fd15;
	}
	and.b32  	%r5, %r9, 2146435072;
	setp.eq.s32 	%p2, %r5, 1062207488;
	abs.f64 	%fd2, %fd1;
	{ // callseq 0, 0
	.param .b64 param0;
	st.param.f64 	[param0], %fd2;
	.param .b64 retval0;
	call.uni (retval0), 
	__internal_accurate_pow, 
	(
	param0
	);
	ld.param.f64 	%fd16, [retval0];
	} // callseq 0
	setp.lt.s32 	%p3, %r3, 0;
	neg.f64 	%fd18, %fd16;
	selp.f64 	%fd19, %fd18, %fd16, %p2;
	selp.f64 	%fd27, %fd19, %fd16, %p3;
	setp.neu.f32 	%p4, %f1, 0f00000000;
	@%p4 bra 	$L__BB0_3;
	setp.eq.s32 	%p5, %r5, 1062207488;
	selp.b32 	%r10, %r3, 0, %p5;
	setp.lt.s32 	%p6, %r9, 0;
	or.b32  	%r11, %r10, 2146435072;
	selp.b32 	%r12, %r11, %r10, %p6;
	mov.b32 	%r13, 0;
	mov.b64 	%fd27, {%r13, %r12};
$L__BB0_3:
	add.f64 	%fd20, %fd1, 0d4000000000000000;
	{
	.reg .b32 %temp; 
	mov.b64 	{%temp, %r14}, %fd20;
	}
	and.b32  	%r15, %r14, 2146435072;
	setp.ne.s32 	%p7, %r15, 2146435072;
	setp.neu.f64 	%p8, %fd2, 0d7FF0000000000000;
	or.pred  	%p9, %p8, %p7;
	@%p9 bra 	$L__BB0_5;
	setp.lt.s32 	%p10, %r3, 0;
	setp.eq.s32 	%p11, %r5, 1062207488;
	setp.lt.s32 	%p12, %r9, 0;
	selp.b32 	%r17, 0, 2146435072, %p12;
	and.b32  	%r18, %r9, 2147483647;
	setp.ne.s32 	%p13, %r18, 1071644672;
	or.b32  	%r19, %r17, -2147483648;
	selp.b32 	%r20, %r19, %r17, %p13;
	selp.b32 	%r21, %r20, %r17, %p11;
	selp.b32 	%r22, %r21, %r17, %p10;
	mov.b32 	%r23, 0;
	mov.b64 	%fd27, {%r23, %r22};
$L__BB0_5:
	cvta.to.global.u64 	%rd9, %rd2;
	setp.eq.s32 	%p14, %r5, 1062207488;
	setp.eq.f32 	%p15, %f1, 0f3F800000;
	cvt.rn.f32.f64 	%f6, %fd27;
	selp.f32 	%f2, 0f3F800000, %f6, %p15;
	add.s64 	%rd11, %rd9, %rd5;
	ld.global.u32 	%r25, [%rd11];
	cvt.rn.f32.u32 	%f7, %r25;
	add.s64 	%rd13, %rd9, %rd7;
	ld.global.u32 	%r26, [%rd13];
	cvt.rn.f32.u32 	%f8, %r26;
	sub.f32 	%f3, %f7, %f8;
	cvt.f64.f32 	%fd8, %f3;
	{
	.reg .b32 %temp; 
	mov.b64 	{%temp, %r6}, %fd8;
	}
	abs.f64 	%fd9, %fd8;
	{ // callseq 1, 0
	.param .b64 param0;
	st.param.f64 	[param0], %fd9;
	.param .b64 retval0;
	call.uni (retval0), 
	__internal_accurate_pow, 
	(
	param0
	);
	ld.param.f64 	%fd21, [retval0];
	} // callseq 1
	setp.lt.s32 	%p16, %r6, 0;
	neg.f64 	%fd23, %fd21;
	selp.f64 	%fd24, %fd23, %fd21, %p14;
	selp.f64 	%fd29, %fd24, %fd21, %p16;
	setp.neu.f32 	%p17, %f3, 0f00000000;
	@%p17 bra 	$L__BB0_7;
	setp.eq.s32 	%p18, %r5, 1062207488;
	selp.b32 	%r27, %r6, 0, %p18;
	setp.lt.s32 	%p19, %r9, 0;
	or.b32  	%r28, %r27, 2146435072;
	selp.b32 	%r29, %r28, %r27, %p19;
	mov.b32 	%r30, 0;
	mov.b64 	%fd29, {%r30, %r29};
$L__BB0_7:
	add.f64 	%fd25, %fd8, 0d4000000000000000;
	{
	.reg .b32 %temp; 
	mov.b64 	{%temp, %r31}, %fd25;
	}
	and.b32  	%r32, %r31, 2146435072;
	setp.ne.s32 	%p20, %r32, 2146435072;
	setp.neu.f64 	%p21, %fd9, 0d7FF0000000000000;
	or.pred  	%p22, %p21, %p20;
	@%p22 bra 	$L__BB0_9;
	setp.lt.s32 	%p23, %r6, 0;
	setp.eq.s32 	%p24, %r5, 1062207488;
	setp.lt.s32 	%p25, %r9, 0;
	selp.b32 	%r34, 0, 2146435072, %p25;
	and.b32  	%r35, %r9, 2147483647;
	setp.ne.s32 	%p26, %r35, 1071644672;
	or.b32  	%r36, %r34, -2147483648;
	selp.b32 	%r37, %r36, %r34, %p26;
	selp.b32 	%r38, %r37, %r34, %p24;
	selp.b32 	%r39, %r38, %r34, %p23;
	mov.b32 	%r40, 0;
	mov.b64 	%fd29, {%r40, %r39};
$L__BB0_9:
	setp.eq.f32 	%p27, %f3, 0f3F800000;
	cvt.rn.f32.f64 	%f9, %fd29;
	selp.f32 	%f10, 0f3F800000, %f9, %p27;
	add.s32 	%r41, %r2, -1;
	mul.lo.s32 	%r42, %r41, %r2;
	shr.u32 	%r43, %r42, 1;
	add.s32 	%r44, %r43, %r1;
	add.f32 	%f11, %f2, %f10;
	sqrt.rn.f32 	%f12, %f11;
	cvta.to.global.u64 	%rd14, %rd3;
	mul.wide.u32 	%rd15, %r44, 4;
	add.s64 	%rd16, %rd14, %rd15;
	st.global.f32 	[%rd16], %f12;
$L__BB0_10:
	ret;

}
	// .globl	_Z16maximum_distancePfiS_
.visible .entry _Z16maximum_distancePfiS_(
	.param .u64 .ptr .align 1 _Z16maximum_distancePfiS__param_0,
	.param .u32 _Z16maximum_distancePfiS__param_1,
	.param .u64 .ptr .align 1 _Z16maximum_distancePfiS__param_2
)
{
	.reg .pred 	%p<2>;
	.reg .b32 	%r<3>;
	.reg .b32 	%f<5>;
	.reg .b64 	%rd<9>;

	ld.param.u64 	%rd1, [_Z16maximum_distancePfiS__param_0];
	ld.param.u64 	%rd2, [_Z16maximum_distancePfiS__param_2];
	cvta.to.global.u64 	%rd3, %rd1;
	mov.u32 	%r1, %tid.x;
	mul.wide.u32 	%rd4, %r1, 4;
	add.s64 	%rd5, %rd3, %rd4;
	ld.global.f32 	%f1, [%rd5];
	mov.u32 	%r2, %tid.y;
	mul.wide.u32 	%rd6, %r2, 4;
	add.s64 	%rd7, %rd3, %rd6;
	ld.global.f32 	%f2, [%rd7];
	setp.gt.f32 	%p1, %f1, %f2;
	selp.f32 	%f3, %f1, %f2, %p1;
	max.f32 	%f4, %f3, 0fCF000000;
	cvta.to.global.u64 	%rd8, %rd2;
	st.global.f32 	[%rd8], %f4;
	ret;

}
.func  (.param .b64 func_retval0) __internal_accurate_pow(
	.param .b64 __internal_accurate_pow_param_0
)
{
	.reg .pred 	%p<8>;
	.reg .b32 	%r<49>;
	.reg .b32 	%f<3>;
	.reg .b64 	%fd<109>;

	ld.param.f64 	%fd10, [__internal_accurate_pow_param_0];
	{
	.reg .b32 %temp; 
	mov.b64 	{%temp, %r46}, %fd10;
	}
	{
	.reg .b32 %temp; 
	mov.b64 	{%r45, %temp}, %fd10;
	}
	shr.u32 	%r47, %r46, 20;
	setp.gt.u32 	%p1, %r46, 1048575;
	@%p1 bra 	$L__BB2_2;
	mul.f64 	%fd11, %fd10, 0d4350000000000000;
	{
	.reg .b32 %temp; 
	mov.b64 	{%temp, %r46}, %fd11;
	}
	{
	.reg .b32 %temp; 
	mov.b64 	{%r45, %temp}, %fd11;
	}
	shr.u32 	%r16, %r46, 20;
	add.s32 	%r47, %r16, -54;
$L__BB2_2:
	add.s32 	%r48, %r47, -1023;
	and.b32  	%r17, %r46, -2146435073;
	or.b32  	%r18, %r17, 1072693248;
	mov.b64 	%fd107, {%r45, %r18};
	setp.lt.u32 	%p2, %r18, 1073127583;
	@%p2 bra 	$L__BB2_4;
	{
	.reg .b32 %temp; 
	mov.b64 	{%r19, %temp}, %fd107;
	}
	{
	.reg .b32 %temp; 
	mov.b64 	{%temp, %r20}, %fd107;
	}
	add.s32 	%r21, %r20, -1048576;
	mov.b64 	%fd107, {%r19, %r21};
	add.s32 	%r48, %r47, -1022;
$L__BB2_4:
	add.f64 	%fd12, %fd107, 0dBFF0000000000000;
	add.f64 	%fd13, %fd107, 0d3FF0000000000000;
	rcp.approx.ftz.f64 	%fd14, %fd13;
	neg.f64 	%fd15, %fd13;
	fma.rn.f64 	%fd16, %fd15, %fd14, 0d3FF0000000000000;
	fma.rn.f64 	%fd17, %fd16, %fd16, %fd16;
	fma.rn.f64 	%fd18, %fd17, %fd14, %fd14;
	mul.f64 	%fd19, %fd12, %fd18;
	fma.rn.f64 	%fd20, %fd12, %fd18, %fd19;
	mul.f64 	%fd21, %fd20, %fd20;
	fma.rn.f64 	%fd22, %fd21, 0d3EB0F5FF7D2CAFE2, 0d3ED0F5D241AD3B5A;
	fma.rn.f64 	%fd23, %fd22, %fd21, 0d3EF3B20A75488A3F;
	fma.rn.f64 	%fd24, %fd23, %fd21, 0d3F1745CDE4FAECD5;
	fma.rn.f64 	%fd25, %fd24, %fd21, 0d3F3C71C7258A578B;
	fma.rn.f64 	%fd26, %fd25, %fd21, 0d3F6249249242B910;
	fma.rn.f64 	%fd27, %fd26, %fd21, 0d3F89999999999DFB;
	sub.f64 	%fd28, %fd12, %fd20;
	add.f64 	%fd29, %fd28, %fd28;
	neg.f64 	%fd30, %fd20;
	fma.rn.f64 	%fd31, %fd30, %fd12, %fd29;
	mul.f64 	%fd32, %fd18, %fd31;
	fma.rn.f64 	%fd33, %fd21, %fd27, 0d3FB5555555555555;
	mov.f64 	%fd34, 0d3FB5555555555555;
	sub.f64 	%fd35, %fd34, %fd33;
	fma.rn.f64 	%fd36, %fd21, %fd27, %fd35;
	add.f64 	%fd37, %fd36, 0dBC46A4CB00B9E7B0;
	add.f64 	%fd38, %fd33, %fd37;
	sub.f64 	%fd39, %fd33, %fd38;
	add.f64 	%fd40, %fd37, %fd39;
	mul.rn.f64 	%fd41, %fd20, %fd20;
	neg.f64 	%fd42, %fd41;
	fma.rn.f64 	%fd43, %fd20, %fd20, %fd42;
	{
	.reg .b32 %temp; 
	mov.b64 	{%r22, %temp}, %fd32;
	}
	{
	.reg .b32 %temp; 
	mov.b64 	{%temp, %r23}, %fd32;
	}
	add.s32 	%r24, %r23, 1048576;
	mov.b64 	%fd44, {%r22, %r24};
	fma.rn.f64 	%fd45, %fd20, %fd44, %fd43;
	mul.rn.f64 	%fd46, %fd41, %fd20;
	neg.f64 	%fd47, %fd46;
	fma.rn.f64 	%fd48, %fd41, %fd20, %fd47;
	fma.rn.f64 	%fd49, %fd41, %fd32, %fd48;
	fma.rn.f64 	%fd50, %fd45, %fd20, %fd49;
	mul.rn.f64 	%fd51, %fd38, %fd46;
	neg.f64 	%fd52, %fd51;
	fma.rn.f64 	%fd53, %fd38, %fd46, %fd52;
	fma.rn.f64 	%fd54, %fd38, %fd50, %fd53;
	fma.rn.f64 	%fd55, %fd40, %fd46, %fd54;
	add.f64 	%fd56, %fd51, %fd55;
	sub.f64 	%fd57, %fd51, %fd56;
	add.f64 	%fd58, %fd55, %fd57;
	add.f64 	%fd59, %fd20, %fd56;
	sub.f64 	%fd60, %fd20, %fd59;
	add.f64 	%fd61, %fd56, %fd60;
	add.f64 	%fd62, %fd58, %fd61;
	add.f64 	%fd63, %fd32, %fd62;
	add.f64 	%fd64, %fd59, %fd63;
	sub.f64 	%fd65, %fd59, %fd64;
	add.f64 	%fd66, %fd63, %fd65;
	xor.b32  	%r25, %r48, -2147483648;
	mov.b32 	%r26, 1127219200;
	mov.b64 	%fd67, {%r25, %r26};
	mov.b32 	%r27, -2147483648;
	mov.b64 	%fd68, {%r27, %r26};
	sub.f64 	%fd69, %fd67, %fd68;
	fma.rn.f64 	%fd70, %fd69, 0d3FE62E42FEFA39EF, %fd64;
	fma.rn.f64 	%fd71, %fd69, 0dBFE62E42FEFA39EF, %fd70;
	sub.f64 	%fd72, %fd71, %fd64;
	sub.f64 	%fd73, %fd66, %fd72;
	fma.rn.f64 	%fd74, %fd69, 0d3C7ABC9E3B39803F, %fd73;
	add.f64 	%fd75, %fd70, %fd74;
	sub.f64 	%fd76, %fd70, %fd75;
	add.f64 	%fd77, %fd74, %fd76;
	mov.f64 	%fd78, 0d4000000000000000;
	{
	.reg .b32 %temp; 
	mov.b64 	{%temp, %r28}, %fd78;
	}
	{
	.reg .b32 %temp; 
	mov.b64 	{%r29, %temp}, %fd78;
	}
	shl.b32 	%r30, %r28, 1;
	setp.gt.u32 	%p3, %r30, -33554433;
	and.b32  	%r31, %r28, -15728641;
	selp.b32 	%r32, %r31, %r28, %p3;
	mov.b64 	%fd79, {%r29, %r32};
	mul.rn.f64 	%fd80, %fd75, %fd79;
	neg.f64 	%fd81, %fd80;
	fma.rn.f64 	%fd82, %fd75, %fd79, %fd81;
	fma.rn.f64 	%fd83, %fd77, %fd79, %fd82;
	add.f64 	%fd4, %fd80, %fd83;
	sub.f64 	%fd84, %fd80, %fd4;
	add.f64 	%fd5, %fd83, %fd84;
	fma.rn.f64 	%fd85, %fd4, 0d3FF71547652B82FE, 0d4338000000000000;
	{
	.reg .b32 %temp; 
	mov.b64 	{%r13, %temp}, %fd85;
	}
	mov.f64 	%fd86, 0dC338000000000000;
	add.rn.f64 	%fd87, %fd85, %fd86;
	fma.rn.f64 	%fd88, %fd87, 0dBFE62E42FEFA39EF, %fd4;
	fma.rn.f64 	%fd89, %fd87, 0dBC7ABC9E3B39803F, %fd88;
	fma.rn.f64 	%fd90, %fd89, 0d3E5ADE1569CE2BDF, 0d3E928AF3FCA213EA;
	fma.rn.f64 	%fd91, %fd90, %fd89, 0d3EC71DEE62401315;
	fma.rn.f64 	%fd92, %fd91, %fd89, 0d3EFA01997C89EB71;
	fma.rn.f64 	%fd93, %fd92, %fd89, 0d3F2A01A014761F65;
	fma.rn.f64 	%fd94, %fd93, %fd89, 0d3F56C16C1852B7AF;
	fma.rn.f64 	%fd95, %fd94, %fd89, 0d3F81111111122322;
	fma.rn.f64 	%fd96, %fd95, %fd89, 0d3FA55555555502A1;
	fma.rn.f64 	%fd97, %fd96, %fd89, 0d3FC5555555555511;
	fma.rn.f64 	%fd98, %fd97, %fd89, 0d3FE000000000000B;
	fma.rn.f64 	%fd99, %fd98, %fd89, 0d3FF0000000000000;
	fma.rn.f64 	%fd100, %fd99, %fd89, 0d3FF0000000000000;
	{
	.reg .b32 %temp; 
	mov.b64 	{%r14, %temp}, %fd100;
	}
	{
	.reg .b32 %temp; 
	mov.b64 	{%temp, %r15}, %fd100;
	}
	shl.b32 	%r33, %r13, 20;
	add.s32 	%r34, %r33, %r15;
	mov.b64 	%fd108, {%r14, %r34};
	{
	.reg .b32 %temp; 
	mov.b64 	{%temp, %r35}, %fd4;
	}
	mov.b32 	%f2, %r35;
	abs.f32 	%f1, %f2;
	setp.lt.f32 	%p4, %f1, 0f4086232B;
	@%p4 bra 	$L__BB2_7;
	setp.lt.f64 	%p5, %fd4, 0d0000000000000000;
	add.f64 	%fd101, %fd4, 0d7FF0000000000000;
	selp.f64 	%fd108, 0d0000000000000000, %fd101, %p5;
	setp.geu.f32 	%p6, %f1, 0f40874800;
	@%p6 bra 	$L__BB2_7;
	shr.u32 	%r36, %r13, 31;
	add.s32 	%r37, %r13, %r36;
	shr.s32 	%r38, %r37, 1;
	shl.b32 	%r39, %r38, 20;
	add.s32 	%r40, %r15, %r39;
	mov.b64 	%fd102, {%r14, %r40};
	sub.s32 	%r41, %r13, %r38;
	shl.b32 	%r42, %r41, 20;
	add.s32 	%r43, %r42, 1072693248;
	mov.b32 	%r44, 0;
	mov.b64 	%fd103, {%r44, %r43};
	mul.f64 	%fd108, %fd103, %fd102;
$L__BB2_7:
	abs.f64 	%fd104, %fd108;
	setp.eq.f64 	%p7, %fd104, 0d7FF0000000000000;
	fma.rn.f64 	%fd105, %fd108, %fd5, %fd108;
	selp.f64 	%fd106, %fd108, %fd105, %p7;
	st.param.f64 	[func_retval0], %fd106;
	ret;

}


// ===== COMPILED SASS (sm_100) =====

	.target	sm_100

	.elftype	@"ET_EXEC"


//--------------------- .note.nv.tkinfo           --------------------------
	.section	.note.nv.tkinfo,"",@"SHT_NOTE"
	.sectionflags	@"SHF_NOTE_NV_TKINFO"
	.tkinfo
        /*0018*/ 	.word	0x00000002
        /*0030*/ 	.string	""
        /*0030*/ 	.string	"ptxas"
        /*0030*/ 	.string	"Cuda compilation tools, release 13.0, V13.0.88"
        /*0030*/ 	.string	"Build cuda_13.0.r13.0/compiler.36424714_0"
        /*0030*/ 	.string	"-arch sm_100 -m 64 "



//--------------------- .note.nv.cuinfo           --------------------------
	.section	.note.nv.cuinfo,"",@"SHT_NOTE"
	.sectionflags	@"SHF_NOTE_NV_CUINFO"
        /*0018*/ 	.short	0x0002
        /*001a*/ 	.short	0x0064
        /*001c*/ 	.short	0x0082
	.zero		2


//--------------------- .nv.info                  --------------------------
	.section	.nv.info,"",@"SHT_CUDA_INFO"
	.align	4


	//----- nvinfo : EIATTR_REGCOUNT
	.align		4
        /*0000*/ 	.byte	0x04, 0x2f
        /*0002*/ 	.short	(.L_1 - .L_0)
	.align		4
.L_0:
        /*0004*/ 	.word	index@(_Z13sqrt_distancePjS_Pfi)
        /*0008*/ 	.word	0x0000001e


	//----- nvinfo : EIATTR_FRAME_SIZE
	.align		4
.L_1:
        /*000c*/ 	.byte	0x04, 0x11
        /*000e*/ 	.short	(.L_3 - .L_2)
	.align		4
.L_2:
        /*0010*/ 	.word	index@($_Z13sqrt_distancePjS_Pfi$__internal_accurate_pow)
        /*0014*/ 	.word	0x00000000


	//----- nvinfo : EIATTR_FRAME_SIZE
	.align		4
.L_3:
        /*0018*/ 	.byte	0x04, 0x11
        /*001a*/ 	.short	(.L_5 - .L_4)
	.align		4
.L_4:
        /*001c*/ 	.word	index@($__internal_0_$__cuda_sm20_sqrt_rn_f32_slowpath)
        /*0020*/ 	.word	0x00000000


	//----- nvinfo : EIATTR_FRAME_SIZE
	.align		4
.L_5:
        /*0024*/ 	.byte	0x04, 0x11
        /*0026*/ 	.short	(.L_7 - .L_6)
	.align		4
.L_6:
        /*0028*/ 	.word	index@(_Z13sqrt_distancePjS_Pfi)
        /*002c*/ 	.word	0x00000000


	//----- nvinfo : EIATTR_REGCOUNT
	.align		4
.L_7:
        /*0030*/ 	.byte	0x04, 0x2f
        /*0032*/ 	.short	(.L_9 - .L_8)
	.align		4
.L_8:
        /*0034*/ 	.word	index@(_Z16maximum_distancePfiS_)
        /*0038*/ 	.word	0x0000000c


	//----- nvinfo : EIATTR_FRAME_SIZE
	.align		4
.L_9:
        /*003c*/ 	.byte	0x04, 0x11
        /*003e*/ 	.short	(.L_11 - .L_10)
	.align		4
.L_10:
        /*0040*/ 	.word	index@(_Z16maximum_distancePfiS_)
        /*0044*/ 	.word	0x00000000


	//----- nvinfo : EIATTR_MIN_STACK_SIZE
	.align		4
.L_11:
        /*0048*/ 	.byte	0x04, 0x12
        /*004a*/ 	.short	(.L_13 - .L_12)
	.align		4
.L_12:
        /*004c*/ 	.word	index@(_Z16maximum_distancePfiS_)
        /*0050*/ 	.word	0x00000000


	//----- nvinfo : EIATTR_MIN_STACK_SIZE
	.align		4
.L_13:
        /*0054*/ 	.byte	0x04, 0x12
        /*0056*/ 	.short	(.L_15 - .L_14)
	.align		4
.L_14:
        /*0058*/ 	.word	index@(_Z13sqrt_distancePjS_Pfi)
        /*005c*/ 	.word	0x00000000
.L_15:


//--------------------- .nv.compat                --------------------------
	.section	.nv.compat,"",@"SHT_CUDA_COMPAT_INFO"
	.align	4
        /*0000*/ 	.byte	0x02, 0x09, 0x00, 0x00, 0x02, 0x02, 0x01, 0x00, 0x02, 0x05, 0x05, 0x00, 0x03, 0x07, 0x01, 0x01
        /*0010*/ 	.byte	0x02, 0x03, 0x00, 0x00, 0x02, 0x06, 0x01, 0x00, 0x04, 0x0b, 0x08, 0x00, 0x01, 0x00, 0x00, 0x00
        /*0020*/ 	.byte	0x00, 0x00, 0x00, 0x00


//--------------------- .nv.info._Z16maximum_distancePfiS_ --------------------------
	.section	.nv.info._Z16maximum_distancePfiS_,"",@"SHT_CUDA_INFO"
	.sectionflags	@""
	.align	4


	//----- nvinfo : EIATTR_CUDA_API_VERSION
	.align		4
        /*0000*/ 	.byte	0x04, 0x37
        /*0002*/ 	.short	(.L_17 - .L_16)
.L_16:
        /*0004*/ 	.word	0x00000082


	//----- nvinfo : EIATTR_KPARAM_INFO
	.align		4
.L_17:
        /*0008*/ 	.byte	0x04, 0x17
        /*000a*/ 	.short	(.L_19 - .L_18)
.L_18:
        /*000c*/ 	.word	0x00000000
        /*0010*/ 	.short	0x0002
        /*0012*/ 	.short	0x0010
        /*0014*/ 	.byte	0x00, 0xf5, 0x21, 0x00


	//----- nvinfo : EIATTR_KPARAM_INFO
	.align		4
.L_19:
        /*0018*/ 	.byte	0x04, 0x17
        /*001a*/ 	.short	(.L_21 - .L_20)
.L_20:
        /*001c*/ 	.word	0x00000000
        /*0020*/ 	.short	0x0001
        /*0022*/ 	.short	0x0008
        /*0024*/ 	.byte	0x00, 0xf0, 0x11, 0x00


	//----- nvinfo : EIATTR_KPARAM_INFO
	.align		4
.L_21:
        /*0028*/ 	.byte	0x04, 0x17
        /*002a*/ 	.short	(.L_23 - .L_22)
.L_22:
        /*002c*/ 	.word	0x00000000
        /*0030*/ 	.short	0x0000
        /*0032*/ 	.short	0x0000
        /*0034*/ 	.byte	0x00, 0xf5, 0x21, 0x00


	//----- nvinfo : EIATTR_SPARSE_MMA_MASK
	.align		4
.L_23:
        /*0038*/ 	.byte	0x03, 0x50
        /*003a*/ 	.short	0x0000


	//----- nvinfo : EIATTR_MAXREG_COUNT
	.align		4
        /*003c*/ 	.byte	0x03, 0x1b
        /*003e*/ 	.short	0x00ff


	//----- nvinfo : EIATTR_MERCURY_ISA_VERSION
	.align		4
        /*0040*/ 	.byte	0x03, 0x5f
        /*0042*/ 	.short	0x0101


	//----- nvinfo : EIATTR_VRC_CTA_INIT_COUNT
	.align		4
        /*0044*/ 	.byte	0x02, 0x4a
	.zero		1
	.zero		1


	//----- nvinfo : EIATTR_EXIT_INSTR_OFFSETS
	.align		4
        /*0048*/ 	.byte	0x04, 0x1c
        /*004a*/ 	.short	(.L_25 - .L_24)


	//   ....[0]....
.L_24:
        /*004c*/ 	.word	0x000000e0


	//----- nvinfo : EIATTR_CBANK_PARAM_SIZE
	.align		4
.L_25:
        /*0050*/ 	.byte	0x03, 0x19
        /*0052*/ 	.short	0x0018


	//----- nvinfo : EIATTR_PARAM_CBANK
	.align		4
        /*0054*/ 	.byte	0x04, 0x0a
        /*0056*/ 	.short	(.L_27 - .L_26)
	.align		4
.L_26:
        /*0058*/ 	.word	index@(.nv.constant0._Z16maximum_distancePfiS_)
        /*005c*/ 	.short	0x0380
        /*005e*/ 	.short	0x0018


	//----- nvinfo : EIATTR_SW_WAR
	.align		4
.L_27:
        /*0060*/ 	.byte	0x04, 0x36
        /*0062*/ 	.short	(.L_29 - .L_28)
.L_28:
        /*0064*/ 	.word	0x00000008
.L_29:


//--------------------- .nv.info._Z13sqrt_distancePjS_Pfi --------------------------
	.section	.nv.info._Z13sqrt_distancePjS_Pfi,"",@"SHT_CUDA_INFO"
	.sectionflags	@""
	.align	4


	//----- nvinfo : EIATTR_CUDA_API_VERSION
	.align		4
        /*0000*/ 	.byte	0x04, 0x37
        /*0002*/ 	.short	(.L_31 - .L_30)
.L_30:
        /*0004*/ 	.word	0x00000082


	//----- nvinfo : EIATTR_KPARAM_INFO
	.align		4
.L_31:
        /*0008*/ 	.byte	0x04, 0x17
        /*000a*/ 	.short	(.L_33 - .L_32)
.L_32:
        /*000c*/ 	.word	0x00000000
        /*0010*/ 	.short	0x0003
        /*0012*/ 	.short	0x0018
        /*0014*/ 	.byte	0x00, 0xf0, 0x11, 0x00


	//----- nvinfo : EIATTR_KPARAM_INFO
	.align		4
.L_33:
        /*0018*/ 	.byte	0x04, 0x17
        /*001a*/ 	.short	(.L_35 - .L_34)
.L_34:
        /*001c*/ 	.word	0x00000000
        /*0020*/ 	.short	0x0002
        /*0022*/ 	.short	0x0010
        /*0024*/ 	.byte	0x00, 0xf5, 0x21, 0x00


	//----- nvinfo : EIATTR_KPARAM_INFO
	.align		4
.L_35:
        /*0028*/ 	.byte	0x04, 0x17
        /*002a*/ 	.short	(.L_37 - .L_36)
.L_36:
        /*002c*/ 	.word	0x00000000
        /*0030*/ 	.short	0x0001
        /*0032*/ 	.short	0x0008
        /*0034*/ 	.byte	0x00, 0xf5, 0x21, 0x00


	//----- nvinfo : EIATTR_KPARAM_INFO
	.align		4
.L_37:
        /*0038*/ 	.byte	0x04, 0x17
        /*003a*/ 	.short	(.L_39 - .L_38)
.L_38:
        /*003c*/ 	.word	0x00000000
        /*0040*/ 	.short	0x0000
        /*0042*/ 	.short	0x0000
        /*0044*/ 	.byte	0x00, 0xf5, 0x21, 0x00


	//----- nvinfo : EIATTR_SPARSE_MMA_MASK
	.align		4
.L_39:
        /*0048*/ 	.byte	0x03, 0x50
        /*004a*/ 	.short	0x0000


	//----- nvinfo : EIATTR_MAXREG_COUNT
	.align		4
        /*004c*/ 	.byte	0x03, 0x1b
        /*004e*/ 	.short	0x00ff


	//----- nvinfo : EIATTR_MERCURY_ISA_VERSION
	.align		4
        /*0050*/ 	.byte	0x03, 0x5f
        /*0052*/ 	.short	0x0101


	//----- nvinfo : EIATTR_VRC_CTA_INIT_COUNT
	.align		4
        /*0054*/ 	.byte	0x02, 0x4a
	.zero		1
	.zero		1


	//----- nvinfo : EIATTR_EXIT_INSTR_OFFSETS
	.align		4
        /*0058*/ 	.byte	0x04, 0x1c
        /*005a*/ 	.short	(.L_41 - .L_40)


	//   ....[0]....
.L_40:
        /*005c*/ 	.word	0x00000040


	//   ....[1]....
        /*0060*/ 	.word	0x000004c0


	//----- nvinfo : EIATTR_CRS_STACK_SIZE
	.align		4
.L_41:
        /*0064*/ 	.byte	0x04, 0x1e
        /*0066*/ 	.short	(.L_43 - .L_42)
.L_42:
        /*0068*/ 	.word	0x00000000


	//----- nvinfo : EIATTR_CBANK_PARAM_SIZE
	.align		4
.L_43:
        /*006c*/ 	.byte	0x03, 0x19
        /*006e*/ 	.short	0x001c


	//----- nvinfo : EIATTR_PARAM_CBANK
	.align		4
        /*0070*/ 	.byte	0x04, 0x0a
        /*0072*/ 	.short	(.L_45 - .L_44)
	.align		4
.L_44:
        /*0074*/ 	.word	index@(.nv.constant0._Z13sqrt_distancePjS_Pfi)
        /*0078*/ 	.short	0x0380
        /*007a*/ 	.short	0x001c


	//----- nvinfo : EIATTR_SW_WAR
	.align		4
.L_45:
        /*007c*/ 	.byte	0x04, 0x36
        /*007e*/ 	.short	(.L_47 - .L_46)
.L_46:
        /*0080*/ 	.word	0x00000008
.L_47:


//--------------------- .nv.callgraph             --------------------------
	.section	.nv.callgraph,"",@"SHT_CUDA_CALLGRAPH"
	.align	4
	.sectionentsize	8
	.align		4
        /*0000*/ 	.word	0x00000000
	.align		4
        /*0004*/ 	.word	0xffffffff
	.align		4
        /*0008*/ 	.word	0x00000000
	.align		4
        /*000c*/ 	.word	0xfffffffe
	.align		4
        /*0010*/ 	.word	0x00000000
	.align		4
        /*0014*/ 	.word	0xfffffffd
	.align		4
        /*0018*/ 	.word	0x00000000
	.align		4
        /*001c*/ 	.word	0xfffffffc


//--------------------- .text._Z16maximum_distancePfiS_ --------------------------
	.section	.text._Z16maximum_distancePfiS_,"ax",@progbits
	.align	128
        .global         _Z16maximum_distancePfiS_
        .type           _Z16maximum_distancePfiS_,@function
        .size           _Z16maximum_distancePfiS_,(.L_x_11 - _Z16maximum_distancePfiS_)
        .other          _Z16maximum_distancePfiS_,@"STO_CUDA_ENTRY STV_DEFAULT"
_Z16maximum_distancePfiS_:
.text._Z16maximum_distancePfiS_:
[----:B------:R-:W-:Y:S01]  /*0000*/  LDC R1, c[0x0][0x37c] ;  /* 0x0000df00ff017b82 */ /* 0x000fe20000000800 */
[----:B------:R-:W0:Y:S07]  /*0010*/  S2R R3, SR_TID.X ;  /* 0x0000000000037919 */ /* 0x000e2e0000002100 */
[----:B------:R-:W0:Y:S01]  /*0020*/  LDC.64 R4, c[0x0][0x380] ;  /* 0x0000e000ff047b82 */ /* 0x000e220000000a00 */
[----:B------:R-:W1:Y:S01]  /*0030*/  LDCU.64 UR4, c[0x0][0x358] ;  /* 0x00006b00ff0477ac */ /* 0x000e620008000a00 */
[----:B------:R-:W2:Y:S01]  /*0040*/  S2R R7, SR_TID.Y ;  /* 0x0000000000077919 */ /* 0x000ea20000002200 */
[----:B0-----:R-:W-:-:S04]  /*0050*/  IMAD.WIDE.U32 R2, R3, 0x4, R4 ;  /* 0x0000000403027825 */ /* 0x001fc800078e0004 */
[----:B--2---:R-:W-:Y:S02]  /*0060*/  IMAD.WIDE.U32 R4, R7, 0x4, R4 ;  /* 0x0000000407047825 */ /* 0x004fe400078e0004 */
[----:B-1----:R-:W2:Y:S04]  /*0070*/  LDG.E R2, desc[UR4][R2.64] ;  /* 0x0000000402027981 */ /* 0x002ea8000c1e1900 */
[----:B------:R-:W2:Y:S01]  /*0080*/  LDG.E R5, desc[UR4][R4.64] ;  /* 0x0000000404057981 */ /* 0x000ea2000c1e1900 */
[----:B------:R-:W0:Y:S01]  /*0090*/  LDC.64 R6, c[0x0][0x390] ;  /* 0x0000e400ff067b82 */ /* 0x000e220000000a00 */
[----:B--2---:R-:W-:-:S04]  /*00a0*/  FSETP.GT.AND P0, PT, R2, R5, PT ;  /* 0x000000050200720b */ /* 0x004fc80003f04000 */
[----:B------:R-:W-:-:S04]  /*00b0*/  FSEL R0, R2, R5, P0 ;  /* 0x0000000502007208 */ /* 0x000fc80000000000 */
[----:B------:R-:W-:-:S05]  /*00c0*/  FMNMX R9, R0, -2.14748364800000000000e+09, !PT ;  /* 0xcf00000000097809 */ /* 0x000fca0007800000 */
[----:B0-----:R-:W-:Y:S01]  /*00d0*/  STG.E desc[UR4][R6.64], R9 ;  /* 0x0000000906007986 */ /* 0x001fe2000c101904 */
[----:B------:R-:W-:Y:S05]  /*00e0*/  EXIT ;  /* 0x000000000000794d */ /* 0x000fea0003800000 */
.L_x_0:
[----:B------:R-:W-:-:S00]  /*00f0*/  BRA `(.L_x_0) ;  /* 0xfffffffc00fc7947 */ /* 0x000fc0000383ffff */
[----:B------:R-:W-:-:S00]  /*0100*/  NOP ;  /* 0x0000000000007918 */ /* 0x000fc00000000000 */
[----:B------:R-:W-:-:S00]  /*0110*/  NOP ;  /* 0x0000000000007918 */ /* 0x000fc00000000000 */
[----:B------:R-:W-:-:S00]  /*0120*/  NOP ;  /* 0x0000000000007918 */ /* 0x000fc00000000000 */
[----:B------:R-:W-:-:S00]  /*0130*/  NOP ;  /* 0x0000000000007918 */ /* 0x000fc00000000000 */
[----:B------:R-:W-:-:S00]  /*0140*/  NOP ;  /* 0x0000000000007918 */ /* 0x000fc00000000000 */
[----:B------:R-:W-:-:S00]  /*0150*/  NOP ;  /* 0x0000000000007918 */ /* 0x000fc00000000000 */
[----:B------:R-:W-:-:S00]  /*0160*/  NOP ;  /* 0x0000000000007918 */ /* 0x000fc00000000000 */
[----:B------:R-:W-:-:S00]  /*0170*/  NOP ;  /* 0x0000000000007918 */ /* 0x000fc00000000000 */
.L_x_11:


//--------------------- .text._Z13sqrt_distancePjS_Pfi --------------------------
	.section	.text._Z13sqrt_distancePjS_Pfi,"ax",@progbits
	.align	128
        .global         _Z13sqrt_distancePjS_Pfi
        .type           _Z13sqrt_distancePjS_Pfi,@function
        .size           _Z13sqrt_distancePjS_Pfi,(.L_x_10 - _Z13sqrt_distancePjS_Pfi)
        .other          _Z13sqrt_distancePjS_Pfi,@"STO_CUDA_ENTRY STV_DEFAULT"
_Z13sqrt_distancePjS_Pfi:
.text._Z13sqrt_distancePjS_Pfi:
[----:B------:R-:W-:Y:S01]  /*0000*/  LDC R1, c[0x0][0x37c] ;  /* 0x0000df00ff017b82 */ /* 0x000fe20000000800 */
[----:B------:R-:W0:Y:S01]  /*0010*/  S2R R2, SR_TID.X ;  /* 0x0000000000027919 */ /* 0x000e220000002100 */
[----:B------:R-:W0:Y:S02]  /*0020*/  S2R R3, SR_TID.Y ;  /* 0x0000000000037919 */ /* 0x000e240000002200 */
[----:B0-----:R-:W-:-:S13]  /*0030*/  ISETP.GE.U32.AND P0, PT, R2, R3, PT ;  /* 0x000000030200720c */ /* 0x001fda0003f06070 */
[----:B------:R-:W-:Y:S05]  /*0040*/  @P0 EXIT ;  /* 0x000000000000094d */ /* 0x000fea0003800000 */
[----:B------:R-:W0:Y:S01]  /*0050*/  LDC.64 R10, c[0x0][0x380] ;  /* 0x0000e000ff0a7b82 */ /* 0x000e220000000a00 */
[----:B------:R-:W1:Y:S01]  /*0060*/  LDCU.64 UR4, c[0x0][0x358] ;  /* 0x00006b00ff0477ac */ /* 0x000e620008000a00 */
[----:B0-----:R-:W-:-:S04]  /*0070*/  IMAD.WIDE.U32 R8, R2, 0x4, R10 ;  /* 0x0000000402087825 */ /* 0x001fc800078e000a */
[----:B------:R-:W-:Y:S02]  /*0080*/  IMAD.WIDE.U32 R10, R3, 0x4, R10 ;  /* 0x00000004030a7825 */ /* 0x000fe400078e000a */
[----:B-1----:R-:W2:Y:S04]  /*0090*/  LDG.E R8, desc[UR4][R8.64] ;  /* 0x0000000408087981 */ /* 0x002ea8000c1e1900 */
[----:B------:R-:W3:Y:S01]  /*00a0*/  LDG.E R10, desc[UR4][R10.64] ;  /* 0x000000040a0a7981 */ /* 0x000ee2000c1e1900 */
[----:B------:R-:W-:Y:S01]  /*00b0*/  BSSY.RECONVERGENT B0, `(.L_x_1) ;  /* 0x0000008000007945 */ /* 0x000fe20003800200 */
[----:B------:R-:W-:Y:S02]  /*00c0*/  MOV R0, 0x130 ;  /* 0x0000013000007802 */ /* 0x000fe40000000f00 */
[----:B--2---:R-:W-:-:S02]  /*00d0*/  I2FP.F32.U32 R4, R8 ;  /* 0x0000000800047245 */ /* 0x004fc40000201000 */
[----:B---3--:R-:W-:-:S05]  /*00e0*/  I2FP.F32.U32 R5, R10 ;  /* 0x0000000a00057245 */ /* 0x008fca0000201000 */
[----:B------:R-:W-:-:S04]  /*00f0*/  FADD R4, R4, -R5 ;  /* 0x8000000504047221 */ /* 0x000fc80000000000 */
[----:B------:R-:W0:Y:S02]  /*0100*/  F2F.F64.F32 R6, R4 ;  /* 0x0000000400067310 */ /* 0x000e240000201800 */
[----:B0-----:R-:W-:-:S11]  /*0110*/  DADD R26, -RZ, |R6| ;  /* 0x00000000ff1a7229 */ /* 0x001fd60000000506 */
[----:B------:R-:W-:Y:S05]  /*0120*/  CALL.REL.NOINC `($_Z13sqrt_distancePjS_Pfi$__internal_accurate_pow) ;  /* 0x0000000400487944 */ /* 0x000fea0003c00000 */
[----:B------:R-:W-:Y:S05]  /*0130*/  BSYNC.RECONVERGENT B0 ;  /* 0x0000000000007941 */ /* 0x000fea0003800200 */
.L_x_1:
[----:B------:R-:W0:Y:S02]  /*0140*/  LDC.64 R14, c[0x0][0x388] ;  /* 0x0000e200ff0e7b82 */ /* 0x000e240000000a00 */
[----:B0-----:R-:W-:-:S04]  /*0150*/  IMAD.WIDE.U32 R12, R2, 0x4, R14 ;  /* 0x00000004020c7825 */ /* 0x001fc800078e000e */
[----:B------:R-:W-:Y:S02]  /*0160*/  IMAD.WIDE.U32 R14, R3, 0x4, R14 ;  /* 0x00000004030e7825 */ /* 0x000fe400078e000e */
[----:B------:R-:W2:Y:S04]  /*0170*/  LDG.E R12, desc[UR4][R12.64] ;  /* 0x000000040c0c7981 */ /* 0x000ea8000c1e1900 */
[----:B------:R-:W3:Y:S01]  /*0180*/  LDG.E R14, desc[UR4][R14.64] ;  /* 0x000000040e0e7981 */ /* 0x000ee2000c1e1900 */
[----:B------:R-:W-:Y:S01]  /*0190*/  DADD R10, R6, 2 ;  /* 0x40000000060a7429 */ /* 0x000fe20000000000 */
[----:B------:R-:W-:Y:S01]  /*01a0*/  FSETP.NEU.AND P1, PT, R4, RZ, PT ;  /* 0x000000ff0400720b */ /* 0x000fe20003f2d000 */
[----:B------:R-:W-:Y:S08]  /*01b0*/  BSSY.RECONVERGENT B0, `(.L_x_2) ;  /* 0x0000011000007945 */ /* 0x000ff00003800200 */
[----:B------:R-:W-:-:S04]  /*01c0*/  LOP3.LUT R10, R11, 0x7ff00000, RZ, 0xc0, !PT ;  /* 0x7ff000000b0a7812 */ /* 0x000fc800078ec0ff */
[----:B------:R-:W-:Y:S02]  /*01d0*/  ISETP.NE.AND P0, PT, R10, 0x7ff00000, PT ;  /* 0x7ff000000a00780c */ /* 0x000fe40003f05270 */
[----:B------:R-:W-:-:S11]  /*01e0*/  @!P1 CS2R R8, SRZ ;  /* 0x0000000000089805 */ /* 0x000fd6000001ff00 */
[----:B------:R-:W-:-:S14]  /*01f0*/  DSETP.NEU.OR P0, PT, |R6|, +INF , P0 ;  /* 0x7ff000000600742a */ /* 0x000fdc000070d600 */
[----:B------:R-:W-:Y:S02]  /*0200*/  @!P0 IMAD.MOV.U32 R8, RZ, RZ, 0x0 ;  /* 0x00000000ff088424 */ /* 0x000fe400078e00ff */
[----:B------:R-:W-:Y:S01]  /*0210*/  @!P0 IMAD.MOV.U32 R9, RZ, RZ, 0x7ff00000 ;  /* 0x7ff00000ff098424 */ /* 0x000fe200078e00ff */
[----:B------:R-:W-:-:S03]  /*0220*/  FSETP.NEU.AND P0, PT, R4, 1, PT ;  /* 0x3f8000000400780b */ /* 0x000fc60003f0d000 */
[----:B------:R-:W0:Y:S02]  /*0230*/  F2F.F32.F64 R8, R8 ;  /* 0x0000000800087310 */ /* 0x000e240000301000 */
[----:B0-----:R-:W-:Y:S02]  /*0240*/  FSEL R4, R8, 1, P0 ;  /* 0x3f80000008047808 */ /* 0x001fe40000000000 */
[----:B--2---:R-:W-:Y:S02]  /*0250*/  I2FP.F32.U32 R5, R12 ;  /* 0x0000000c00057245 */ /* 0x004fe40000201000 */
[----:B---3--:R-:W-:-:S05]  /*0260*/  I2FP.F32.U32 R0, R14 ;  /* 0x0000000e00007245 */ /* 0x008fca0000201000 */
[----:B------:R-:W-:Y:S01]  /*0270*/  FADD R5, R5, -R0 ;  /* 0x8000000005057221 */ /* 0x000fe20000000000 */
[----:B------:R-:W-:-:S03]  /*0280*/  MOV R0, 0x2c0 ;  /* 0x000002c000007802 */ /* 0x000fc60000000f00 */
[----:B------:R-:W0:Y:S02]  /*0290*/  F2F.F64.F32 R6, R5 ;  /* 0x0000000500067310 */ /* 0x000e240000201800 */
[----:B0-----:R-:W-:-:S11]  /*02a0*/  DADD R26, -RZ, |R6| ;  /* 0x00000000ff1a7229 */ /* 0x001fd60000000506 */
[----:B------:R-:W-:Y:S05]  /*02b0*/  CALL.REL.NOINC `($_Z13sqrt_distancePjS_Pfi$__internal_accurate_pow) ;  /* 0x0000000000e47944 */ /* 0x000fea0003c00000 */
[----:B------:R-:W-:Y:S05]  /*02c0*/  BSYNC.RECONVERGENT B0 ;  /* 0x0000000000007941 */ /* 0x000fea0003800200 */
.L_x_2:
[----:B------:R-:W-:Y:S01]  /*02d0*/  DADD R10, R6, 2 ;  /* 0x40000000060a7429 */ /* 0x000fe20000000000 */
[----:B------:R-:W-:Y:S01]  /*02e0*/  FSETP.NEU.AND P1, PT, R5, RZ, PT ;  /* 0x000000ff0500720b */ /* 0x000fe20003f2d000 */
[----:B------:R-:W-:Y:S01]  /*02f0*/  VIADD R0, R3, 0xffffffff ;  /* 0xffffffff03007836 */ /* 0x000fe20000000000 */
[----:B------:R-:W-:Y:S03]  /*0300*/  BSSY.RECONVERGENT B0, `(.L_x_3) ;  /* 0x0000018000007945 */ /* 0x000fe60003800200 */
[----:B------:R-:W-:-:S04]  /*0310*/  IMAD R3, R0, R3, RZ ;  /* 0x0000000300037224 */ /* 0x000fc800078e02ff */
[----:B------:R-:W-:-:S04]  /*0320*/  LOP3.LUT R10, R11, 0x7ff00000, RZ, 0xc0, !PT ;  /* 0x7ff000000b0a7812 */ /* 0x000fc800078ec0ff */
[----:B------:R-:W-:Y:S02]  /*0330*/  ISETP.NE.AND P0, PT, R10, 0x7ff00000, PT ;  /* 0x7ff000000a00780c */ /* 0x000fe40003f05270 */
[----:B------:R-:W-:-:S11]  /*0340*/  @!P1 CS2R R8, SRZ ;  /* 0x0000000000089805 */ /* 0x000fd6000001ff00 */
[----:B------:R-:W-:-:S14]  /*0350*/  DSETP.NEU.OR P0, PT, |R6|, +INF , P0 ;  /* 0x7ff000000600742a */ /* 0x000fdc000070d600 */
[----:B------:R-:W-:Y:S01]  /*0360*/  @!P0 IMAD.MOV.U32 R8, RZ, RZ, 0x0 ;  /* 0x00000000ff088424 */ /* 0x000fe200078e00ff */
[----:B------:R-:W-:Y:S02]  /*0370*/  @!P0 MOV R9, 0x7ff00000 ;  /* 0x7ff0000000098802 */ /* 0x000fe40000000f00 */
[----:B------:R-:W-:-:S03]  /*0380*/  FSETP.NEU.AND P0, PT, R5, 1, PT ;  /* 0x3f8000000500780b */ /* 0x000fc60003f0d000 */
[----:B------:R-:W0:Y:S02]  /*0390*/  F2F.F32.F64 R8, R8 ;  /* 0x0000000800087310 */ /* 0x000e240000301000 */
[----:B0-----:R-:W-:-:S05]  /*03a0*/  FSEL R5, R8, 1, P0 ;  /* 0x3f80000008057808 */ /* 0x001fca0000000000 */
[----:B------:R-:W-:Y:S01]  /*03b0*/  FADD R6, R4, R5 ;  /* 0x0000000504067221 */ /* 0x000fe20000000000 */
[----:B------:R-:W-:-:S03]  /*03c0*/  LEA.HI R5, R3, R2, RZ, 0x1f ;  /* 0x0000000203057211 */ /* 0x000fc600078ff8ff */
[----:B------:R-:W-:Y:S01]  /*03d0*/  VIADD R4, R6, 0xf3000000 ;  /* 0xf300000006047836 */ /* 0x000fe20000000000 */
[----:B------:R0:W1:Y:S04]  /*03e0*/  MUFU.RSQ R11, R6 ;  /* 0x00000006000b7308 */ /* 0x0000680000001400 */
[----:B------:R-:W-:-:S13]  /*03f0*/  ISETP.GT.U32.AND P0, PT, R4, 0x727fffff, PT ;  /* 0x727fffff0400780c */ /* 0x000fda0003f04070 */
[----:B01----:R-:W-:Y:S05]  /*0400*/  @!P0 BRA `(.L_x_4) ;  /* 0x00000000000c8947 */ /* 0x003fea0003800000 */
[----:B------:R-:W-:-:S07]  /*0410*/  MOV R9, 0x430 ;  /* 0x0000043000097802 */ /* 0x000fce0000000f00 */
[----:B------:R-:W-:Y:S05]  /*0420*/  CALL.REL.NOINC `($__internal_0_$__cuda_sm20_sqrt_rn_f32_slowpath) ;  /* 0x0000000000287944 */ /* 0x000fea0003c00000 */
[----:B------:R-:W-:Y:S05]  /*0430*/  BRA `(.L_x_5) ;  /* 0x0000000000107947 */ /* 0x000fea0003800000 */
.L_x_4:
[----:B------:R-:W-:Y:S01]  /*0440*/  FMUL.FTZ R7, R6, R11 ;  /* 0x0000000b06077220 */ /* 0x000fe20000410000 */
[----:B------:R-:W-:-:S03]  /*0450*/  FMUL.FTZ R2, R11, 0.5 ;  /* 0x3f0000000b027820 */ /* 0x000fc60000410000 */
[----:B------:R-:W-:-:S04]  /*0460*/  FFMA R0, -R7, R7, R6 ;  /* 0x0000000707007223 */ /* 0x000fc80000000106 */
[----:B------:R-:W-:-:S07]  /*0470*/  FFMA R7, R0, R2, R7 ;  /* 0x0000000200077223 */ /* 0x000fce0000000007 */
.L_x_5:
[----:B------:R-:W-:Y:S05]  /*0480*/  BSYNC.RECONVERGENT B0 ;  /* 0x0000000000007941 */ /* 0x000fea0003800200 */
.L_x_3:
[----:B------:R-:W0:Y:S02]  /*0490*/  LDC.64 R2, c[0x0][0x390] ;  /* 0x0000e400ff027b82 */ /* 0x000e240000000a00 */
[----:B0-----:R-:W-:-:S05]  /*04a0*/  IMAD.WIDE.U32 R2, R5, 0x4, R2 ;  /* 0x0000000405027825 */ /* 0x001fca00078e0002 */
[----:B------:R-:W-:Y:S01]  /*04b0*/  STG.E desc[UR4][R2.64], R7 ;  /* 0x0000000702007986 */ /* 0x000fe2000c101904 */
[----:B------:R-:W-:Y:S05]  /*04c0*/  EXIT ;  /* 0x000000000000794d */ /* 0x000fea0003800000 */
        .weak           $__internal_0_$__cuda_sm20_sqrt_rn_f32_slowpath
        .type           $__internal_0_$__cuda_sm20_sqrt_rn_f32_slowpath,@function
        .size           $__internal_0_$__cuda_sm20_sqrt_rn_f32_slowpath,($_Z13sqrt_distancePjS_Pfi$__internal_accurate_pow - $__internal_0_$__cuda_sm20_sqrt_rn_f32_slowpath)
$__internal_0_$__cuda_sm20_sqrt_rn_f32_slowpath:
[----:B------:R-:W-:-:S13]  /*04d0*/  LOP3.LUT P0, RZ, R6, 0x7fffffff, RZ, 0xc0, !PT ;  /* 0x7fffffff06ff7812 */ /* 0x000fda000780c0ff */
[----:B------:R-:W-:Y:S01]  /*04e0*/  @!P0 IMAD.MOV.U32 R2, RZ, RZ, R6 ;  /* 0x000000ffff028224 */ /* 0x000fe200078e0006 */
[----:B------:R-:W-:Y:S06]  /*04f0*/  @!P0 BRA `(.L_x_6) ;  /* 0x0000000000448947 */ /* 0x000fec0003800000 */
[----:B------:R-:W-:Y:S02]  /*0500*/  FSETP.GEU.FTZ.AND P0, PT, R6, RZ, PT ;  /* 0x000000ff0600720b */ /* 0x000fe40003f1e000 */
[----:B------:R-:W-:-:S11]  /*0510*/  MOV R0, R6 ;  /* 0x0000000600007202 */ /* 0x000fd60000000f00 */
[----:B------:R-:W-:Y:S01]  /*0520*/  @!P0 IMAD.MOV.U32 R2, RZ, RZ, 0x7fffffff ;  /* 0x7fffffffff028424 */ /* 0x000fe200078e00ff */
[----:B------:R-:W-:Y:S06]  /*0530*/  @!P0 BRA `(.L_x_6) ;  /* 0x0000000000348947 */ /* 0x000fec0003800000 */
[----:B------:R-:W-:-:S13]  /*0540*/  FSETP.GTU.FTZ.AND P0, PT, |R0|, +INF , PT ;  /* 0x7f8000000000780b */ /* 0x000fda0003f1c200 */
[----:B------:R-:W-:Y:S01]  /*0550*/  @P0 FADD.FTZ R2, R0, 1 ;  /* 0x3f80000000020421 */ /* 0x000fe20000010000 */
[----:B------:R-:W-:Y:S06]  /*0560*/  @P0 BRA `(.L_x_6) ;  /* 0x0000000000280947 */ /* 0x000fec0003800000 */
[----:B------:R-:W-:-:S13]  /*0570*/  FSETP.NEU.FTZ.AND P0, PT, |R0|, +INF , PT ;  /* 0x7f8000000000780b */ /* 0x000fda0003f1d200 */
[----:B------:R-:W-:-:S04]  /*0580*/  @P0 FFMA R3, R0, 1.84467440737095516160e+19, RZ ;  /* 0x5f80000000030823 */ /* 0x000fc800000000ff */
[----:B------:R-:W0:Y:S02]  /*0590*/  @P0 MUFU.RSQ R2, R3 ;  /* 0x0000000300020308 */ /* 0x000e240000001400 */
[----:B0-----:R-:W-:Y:S01]  /*05a0*/  @P0 FMUL.FTZ R4, R3, R2 ;  /* 0x0000000203040220 */ /* 0x001fe20000410000 */
[----:B------:R-:W-:Y:S01]  /*05b0*/  @P0 FMUL.FTZ R8, R2, 0.5 ;  /* 0x3f00000002080820 */ /* 0x000fe20000410000 */
[----:B------:R-:W-:Y:S02]  /*05c0*/  @!P0 IMAD.MOV.U32 R2, RZ, RZ, R0 ;  /* 0x000000ffff028224 */ /* 0x000fe400078e0000 */
[----:B------:R-:W-:-:S04]  /*05d0*/  @P0 FADD.FTZ R6, -R4, -RZ ;  /* 0x800000ff04060221 */ /* 0x000fc80000010100 */
[----:B------:R-:W-:-:S04]  /*05e0*/  @P0 FFMA R7, R4, R6, R3 ;  /* 0x0000000604070223 */ /* 0x000fc80000000003 */
[----:B------:R-:W-:-:S04]  /*05f0*/  @P0 FFMA R7, R7, R8, R4 ;  /* 0x0000000807070223 */ /* 0x000fc80000000004 */
[----:B------:R-:W-:-:S07]  /*0600*/  @P0 FMUL.FTZ R2, R7, 2.3283064365386962891e-10 ;  /* 0x2f80000007020820 */ /* 0x000fce0000410000 */
.L_x_6:
[----:B------:R-:W-:Y:S01]  /*0610*/  IMAD.MOV.U32 R7, RZ, RZ, R2 ;  /* 0x000000ffff077224 */ /* 0x000fe200078e0002 */
[----:B------:R-:W-:Y:S01]  /*0620*/  MOV R2, R9 ;  /* 0x0000000900027202 */ /* 0x000fe20000000f00 */
[----:B------:R-:W-:-:S04]  /*0630*/  IMAD.MOV.U32 R3, RZ, RZ, 0x0 ;  /* 0x00000000ff037424 */ /* 0x000fc800078e00ff */
[----:B------:R-:W-:Y:S05]  /*0640*/  RET.REL.NODEC R2 `(_Z13sqrt_distancePjS_Pfi) ;  /* 0xfffffff8026c7950 */ /* 0x000fea0003c3ffff */
        .type           $_Z13sqrt_distancePjS_Pfi$__internal_accurate_pow,@function
        .size           $_Z13sqrt_distancePjS_Pfi$__internal_accurate_pow,(.L_x_10 - $_Z13sqrt_distancePjS_Pfi$__internal_accurate_pow)
$_Z13sqrt_distancePjS_Pfi$__internal_accurate_pow:
[----:B------:R-:W-:Y:S01]  /*0650*/  ISETP.GT.U32.AND P0, PT, R27, 0xfffff, PT ;  /* 0x000fffff1b00780c */ /* 0x000fe20003f04070 */
[----:B------:R-:W-:Y:S01]  /*0660*/  IMAD.MOV.U32 R10, RZ, RZ, R27 ;  /* 0x000000ffff0a7224 */ /* 0x000fe200078e001b */
[----:B------:R-:W-:Y:S01]  /*0670*/  MOV R12, R26 ;  /* 0x0000001a000c7202 */ /* 0x000fe20000000f00 */
[----:B------:R-:W-:Y:S01]  /*0680*/  IMAD.MOV.U32 R14, RZ, RZ, 0x41ad3b5a ;  /* 0x41ad3b5aff0e7424 */ /* 0x000fe200078e00ff */
[----:B------:R-:W-:Y:S01]  /*0690*/  MOV R16, RZ ;  /* 0x000000ff00107202 */ /* 0x000fe20000000f00 */
[----:B------:R-:W-:Y:S01]  /*06a0*/  IMAD.MOV.U32 R15, RZ, RZ, 0x3ed0f5d2 ;  /* 0x3ed0f5d2ff0f7424 */ /* 0x000fe200078e00ff */
[----:B------:R-:W-:Y:S01]  /*06b0*/  UMOV UR6, 0x7d2cafe2 ;  /* 0x7d2cafe200067882 */ /* 0x000fe20000000000 */
[----:B------:R-:W-:Y:S01]  /*06c0*/  UMOV UR7, 0x3eb0f5ff ;  /* 0x3eb0f5ff00077882 */ /* 0x000fe20000000000 */
[----:B------:R-:W-:Y:S01]  /*06d0*/  UMOV UR8, 0x3b39803f ;  /* 0x3b39803f00087882 */ /* 0x000fe20000000000 */
[----:B------:R-:W-:-:S04]  /*06e0*/  UMOV UR9, 0x3c7abc9e ;  /* 0x3c7abc9e00097882 */ /* 0x000fc80000000000 */
[----:B------:R-:W-:Y:S01]  /*06f0*/  @!P0 DMUL R8, R26, 1.80143985094819840000e+16 ;  /* 0x435000001a088828 */ /* 0x000fe20000000000 */
[----:B------:R-:W-:-:S09]  /*0700*/  SHF.R.U32.HI R27, RZ, 0x14, R27 ;  /* 0x00000014ff1b7819 */ /* 0x000fd2000001161b */
[----:B------:R-:W-:Y:S01]  /*0710*/  @!P0 IMAD.MOV.U32 R10, RZ, RZ, R9 ;  /* 0x000000ffff0a8224 */ /* 0x000fe200078e0009 */
[----:B------:R-:W-:Y:S01]  /*0720*/  @!P0 LEA.HI R27, R9, 0xffffffca, RZ, 0xc ;  /* 0xffffffca091b8811 */ /* 0x000fe200078f60ff */
[----:B------:R-:W-:-:S03]  /*0730*/  @!P0 IMAD.MOV.U32 R12, RZ, RZ, R8 ;  /* 0x000000ffff0c8224 */ /* 0x000fc600078e0008 */
[----:B------:R-:W-:Y:S01]  /*0740*/  LOP3.LUT R10, R10, 0x800fffff, RZ, 0xc0, !PT ;  /* 0x800fffff0a0a7812 */ /* 0x000fe200078ec0ff */
[----:B------:R-:W-:-:S03]  /*0750*/  VIADD R8, R27, 0xfffffc01 ;  /* 0xfffffc011b087836 */ /* 0x000fc60000000000 */
[----:B------:R-:W-:-:S04]  /*0760*/  LOP3.LUT R13, R10, 0x3ff00000, RZ, 0xfc, !PT ;  /* 0x3ff000000a0d7812 */ /* 0x000fc800078efcff */
[----:B------:R-:W-:-:S13]  /*0770*/  ISETP.GE.U32.AND P1, PT, R13, 0x3ff6a09f, PT ;  /* 0x3ff6a09f0d00780c */ /* 0x000fda0003f26070 */
[----:B------:R-:W-:Y:S02]  /*0780*/  @P1 VIADD R11, R13, 0xfff00000 ;  /* 0xfff000000d0b1836 */ /* 0x000fe40000000000 */
[----:B------:R-:W-:Y:S02]  /*0790*/  @P1 VIADD R8, R27, 0xfffffc02 ;  /* 0xfffffc021b081836 */ /* 0x000fe40000000000 */
[----:B------:R-:W-:-:S06]  /*07a0*/  @P1 IMAD.MOV.U32 R13, RZ, RZ, R11 ;  /* 0x000000ffff0d1224 */ /* 0x000fcc00078e000b */
[C---:B------:R-:W-:Y:S02]  /*07b0*/  DADD R18, R12.reuse, 1 ;  /* 0x3ff000000c127429 */ /* 0x040fe40000000000 */
[----:B------:R-:W-:-:S04]  /*07c0*/  DADD R12, R12, -1 ;  /* 0xbff000000c0c7429 */ /* 0x000fc80000000000 */
[----:B------:R-:W0:Y:S02]  /*07d0*/  MUFU.RCP64H R17, R19 ;  /* 0x0000001300117308 */ /* 0x000e240000001800 */
[----:B0-----:R-:W-:-:S08]  /*07e0*/  DFMA R10, -R18, R16, 1 ;  /* 0x3ff00000120a742b */ /* 0x001fd00000000110 */
[----:B------:R-:W-:-:S08]  /*07f0*/  DFMA R10, R10, R10, R10 ;  /* 0x0000000a0a0a722b */ /* 0x000fd0000000000a */
[----:B------:R-:W-:-:S08]  /*0800*/  DFMA R16, R16, R10, R16 ;  /* 0x0000000a1010722b */ /* 0x000fd00000000010 */
[----:B------:R-:W-:-:S08]  /*0810*/  DMUL R10, R12, R16 ;  /* 0x000000100c0a7228 */ /* 0x000fd00000000000 */
[----:B------:R-:W-:-:S08]  /*0820*/  DFMA R10, R12, R16, R10 ;  /* 0x000000100c0a722b */ /* 0x000fd0000000000a */
[----:B------:R-:W-:-:S08]  /*0830*/  DMUL R22, R10, R10 ;  /* 0x0000000a0a167228 */ /* 0x000fd00000000000 */
[----:B------:R-:W-:Y:S01]  /*0840*/  DFMA R14, R22, UR6, R14 ;  /* 0x00000006160e7c2b */ /* 0x000fe2000800000e */
[----:B------:R-:W-:Y:S01]  /*0850*/  UMOV UR6, 0x75488a3f ;  /* 0x75488a3f00067882 */ /* 0x000fe20000000000 */
[----:B------:R-:W-:-:S06]  /*0860*/  UMOV UR7, 0x3ef3b20a ;  /* 0x3ef3b20a00077882 */ /* 0x000fcc0000000000 */
[----:B------:R-:W-:Y:S01]  /*0870*/  DFMA R20, R22, R14, UR6 ;  /* 0x0000000616147e2b */ /* 0x000fe2000800000e */
[----:B------:R-:W-:Y:S01]  /*0880*/  UMOV UR6, 0xe4faecd5 ;  /* 0xe4faecd500067882 */ /* 0x000fe20000000000 */
[----:B------:R-:W-:Y:S01]  /*0890*/  UMOV UR7, 0x3f1745cd ;  /* 0x3f1745cd00077882 */ /* 0x000fe20000000000 */
[----:B------:R-:W-:-:S05]  /*08a0*/  DADD R14, R12, -R10 ;  /* 0x000000000c0e7229 */ /* 0x000fca000000080a */
[----:B------:R-:W-:Y:S01]  /*08b0*/  DFMA R20, R22, R20, UR6 ;  /* 0x0000000616147e2b */ /* 0x000fe20008000014 */
[----:B------:R-:W-:Y:S01]  /*08c0*/  UMOV UR6, 0x258a578b ;  /* 0x258a578b00067882 */ /* 0x000fe20000000000 */
[----:B------:R-:W-:Y:S01]  /*08d0*/  UMOV UR7, 0x3f3c71c7 ;  /* 0x3f3c71c700077882 */ /* 0x000fe20000000000 */
[----:B------:R-:W-:-:S05]  /*08e0*/  DADD R14, R14, R14 ;  /* 0x000000000e0e7229 */ /* 0x000fca000000000e */
[----:B------:R-:W-:Y:S01]  /*08f0*/  DFMA R20, R22, R20, UR6 ;  /* 0x0000000616147e2b */ /* 0x000fe20008000014 */
[----:B------:R-:W-:Y:S01]  /*0900*/  UMOV UR6, 0x9242b910 ;  /* 0x9242b91000067882 */ /* 0x000fe20000000000 */
[----:B------:R-:W-:Y:S01]  /*0910*/  UMOV UR7, 0x3f624924 ;  /* 0x3f62492400077882 */ /* 0x000fe20000000000 */
[----:B------:R-:W-:-:S05]  /*0920*/  DFMA R14, R12, -R10, R14 ;  /* 0x8000000a0c0e722b */ /* 0x000fca000000000e */
[----:B------:R-:W-:Y:S01]  /*0930*/  DFMA R20, R22, R20, UR6 ;  /* 0x0000000616147e2b */ /* 0x000fe20008000014 */
[----:B------:R-:W-:Y:S01]  /*0940*/  UMOV UR6, 0x99999dfb ;  /* 0x99999dfb00067882 */ /* 0x000fe20000000000 */
[----:B------:R-:W-:Y:S01]  /*0950*/  UMOV UR7, 0x3f899999 ;  /* 0x3f89999900077882 */ /* 0x000fe20000000000 */
[----:B------:R-:W-:Y:S02]  /*0960*/  DMUL R14, R16, R14 ;  /* 0x0000000e100e7228 */ /* 0x000fe40000000000 */
[----:B------:R-:W-:-:S03]  /*0970*/  DMUL R16, R10, R10 ;  /* 0x0000000a0a107228 */ /* 0x000fc60000000000 */
[----:B------:R-:W-:Y:S01]  /*0980*/  DFMA R20, R22, R20, UR6 ;  /* 0x0000000616147e2b */ /* 0x000fe20008000014 */
[----:B------:R-:W-:Y:S01]  /*0990*/  UMOV UR6, 0x55555555 ;  /* 0x5555555500067882 */ /* 0x000fe20000000000 */
[----:B------:R-:W-:-:S03]  /*09a0*/  UMOV UR7, 0x3fb55555 ;  /* 0x3fb5555500077882 */ /* 0x000fc60000000000 */
[----:B------:R-:W-:-:S03]  /*09b0*/  DFMA R24, R10, R10, -R16 ;  /* 0x0000000a0a18722b */ /* 0x000fc60000000810 */
[----:B------:R-:W-:-:S08]  /*09c0*/  DFMA R12, R22, R20, UR6 ;  /* 0x00000006160c7e2b */ /* 0x000fd00008000014 */
[----:B------:R-:W-:Y:S01]  /*09d0*/  DADD R18, -R12, UR6 ;  /* 0x000000060c127e29 */ /* 0x000fe20008000100 */
[----:B------:R-:W-:Y:S01]  /*09e0*/  UMOV UR6, 0xb9e7b0 ;  /* 0x00b9e7b000067882 */ /* 0x000fe20000000000 */
[----:B------:R-:W-:-:S06]  /*09f0*/  UMOV UR7, 0x3c46a4cb ;  /* 0x3c46a4cb00077882 */ /* 0x000fcc0000000000 */
[----:B------:R-:W-:Y:S02]  /*0a00*/  DFMA R18, R22, R20, R18 ;  /* 0x000000141612722b */ /* 0x000fe40000000012 */
[----:B------:R-:W-:Y:S01]  /*0a10*/  DMUL R20, R10, R16 ;  /* 0x000000100a147228 */ /* 0x000fe20000000000 */
[----:B------:R-:W-:Y:S01]  /*0a20*/  VIADD R23, R15, 0x100000 ;  /* 0x001000000f177836 */ /* 0x000fe20000000000 */
[----:B------:R-:W-:-:S04]  /*0a30*/  MOV R22, R14 ;  /* 0x0000000e00167202 */ /* 0x000fc80000000f00 */
[----:B------:R-:W-:Y:S01]  /*0a40*/  DADD R18, R18, -UR6 ;  /* 0x8000000612127e29 */ /* 0x000fe20008000000 */
[----:B------:R-:W-:Y:S01]  /*0a50*/  UMOV UR6, 0x80000000 ;  /* 0x8000000000067882 */ /* 0x000fe20000000000 */
[C---:B------:R-:W-:Y:S01]  /*0a60*/  DFMA R22, R10.reuse, R22, R24 ;  /* 0x000000160a16722b */ /* 0x040fe20000000018 */
[----:B------:R-:W-:Y:S01]  /*0a70*/  UMOV UR7, 0x43300000 ;  /* 0x4330000000077882 */ /* 0x000fe20000000000 */
[----:B------:R-:W-:-:S08]  /*0a80*/  DFMA R24, R10, R16, -R20 ;  /* 0x000000100a18722b */ /* 0x000fd00000000814 */
[----:B------:R-:W-:Y:S02]  /*0a90*/  DFMA R24, R14, R16, R24 ;  /* 0x000000100e18722b */ /* 0x000fe40000000018 */
[----:B------:R-:W-:-:S06]  /*0aa0*/  DADD R16, R12, R18 ;  /* 0x000000000c107229 */ /* 0x000fcc0000000012 */
[----:B------:R-:W-:Y:S02]  /*0ab0*/  DFMA R22, R10, R22, R24 ;  /* 0x000000160a16722b */ /* 0x000fe40000000018 */
[----:B------:R-:W-:Y:S02]  /*0ac0*/  DADD R24, R12, -R16 ;  /* 0x000000000c187229 */ /* 0x000fe40000000810 */
[----:B------:R-:W-:-:S06]  /*0ad0*/  DMUL R12, R16, R20 ;  /* 0x00000014100c7228 */ /* 0x000fcc0000000000 */
[----:B------:R-:W-:Y:S02]  /*0ae0*/  DADD R24, R18, R24 ;  /* 0x0000000012187229 */ /* 0x000fe40000000018 */
[----:B------:R-:W-:-:S08]  /*0af0*/  DFMA R18, R16, R20, -R12 ;  /* 0x000000141012722b */ /* 0x000fd0000000080c */
[----:B------:R-:W-:-:S08]  /*0b00*/  DFMA R18, R16, R22, R18 ;  /* 0x000000161012722b */ /* 0x000fd00000000012 */
[----:B------:R-:W-:-:S08]  /*0b10*/  DFMA R24, R24, R20, R18 ;  /* 0x000000141818722b */ /* 0x000fd00000000012 */
[----:B------:R-:W-:-:S08]  /*0b20*/  DADD R18, R12, R24 ;  /* 0x000000000c127229 */ /* 0x000fd00000000018 */
[--C-:B------:R-:W-:Y:S02]  /*0b30*/  DADD R16, R10, R18.reuse ;  /* 0x000000000a107229 */ /* 0x100fe40000000012 */
[----:B------:R-:W-:-:S06]  /*0b40*/  DADD R12, R12, -R18 ;  /* 0x000000000c0c7229 */ /* 0x000fcc0000000812 */
[----:B------:R-:W-:Y:S02]  /*0b50*/  DADD R10, R10, -R16 ;  /* 0x000000000a0a7229 */ /* 0x000fe40000000810 */
[----:B------:R-:W-:-:S06]  /*0b60*/  DADD R12, R24, R12 ;  /* 0x00000000180c7229 */ /* 0x000fcc000000000c */
[----:B------:R-:W-:-:S08]  /*0b70*/  DADD R10, R18, R10 ;  /* 0x00000000120a7229 */ /* 0x000fd0000000000a */
[----:B------:R-:W-:-:S08]  /*0b80*/  DADD R10, R12, R10 ;  /* 0x000000000c0a7229 */ /* 0x000fd0000000000a */
[----:B------:R-:W-:Y:S01]  /*0b90*/  DADD R14, R14, R10 ;  /* 0x000000000e0e7229 */ /* 0x000fe2000000000a */
[----:B------:R-:W-:Y:S01]  /*0ba0*/  LOP3.LUT R10, R8, 0x80000000, RZ, 0x3c, !PT ;  /* 0x80000000080a7812 */ /* 0x000fe200078e3cff */
[----:B------:R-:W-:-:S06]  /*0bb0*/  IMAD.MOV.U32 R11, RZ, RZ, 0x43300000 ;  /* 0x43300000ff0b7424 */ /* 0x000fcc00078e00ff */
[----:B------:R-:W-:Y:S02]  /*0bc0*/  DADD R12, R16, R14 ;  /* 0x00000000100c7229 */ /* 0x000fe4000000000e */
[----:B------:R-:W-:Y:S01]  /*0bd0*/  DADD R10, R10, -UR6 ;  /* 0x800000060a0a7e29 */ /* 0x000fe20008000000 */
[----:B------:R-:W-:Y:S01]  /*0be0*/  UMOV UR6, 0xfefa39ef ;  /* 0xfefa39ef00067882 */ /* 0x000fe20000000000 */
[----:B------:R-:W-:-:S04]  /*0bf0*/  UMOV UR7, 0x3fe62e42 ;  /* 0x3fe62e4200077882 */ /* 0x000fc80000000000 */
[--C-:B------:R-:W-:Y:S02]  /*0c00*/  DADD R18, R16, -R12.reuse ;  /* 0x0000000010127229 */ /* 0x100fe4000000080c */
[----:B------:R-:W-:-:S06]  /*0c10*/  DFMA R8, R10, UR6, R12 ;  /* 0x000000060a087c2b */ /* 0x000fcc000800000c */
[----:B------:R-:W-:Y:S02]  /*0c20*/  DADD R18, R14, R18 ;  /* 0x000000000e127229 */ /* 0x000fe40000000012 */
[----:B------:R-:W-:-:S08]  /*0c30*/  DFMA R16, R10, -UR6, R8 ;  /* 0x800000060a107c2b */ /* 0x000fd00008000008 */
[----:B------:R-:W-:-:S08]  /*0c40*/  DADD R16, -R12, R16 ;  /* 0x000000000c107229 */ /* 0x000fd00000000110 */
[----:B------:R-:W-:-:S08]  /*0c50*/  DADD R16, R18, -R16 ;  /* 0x0000000012107229 */ /* 0x000fd00000000810 */
[----:B------:R-:W-:-:S08]  /*0c60*/  DFMA R16, R10, UR8, R16 ;  /* 0x000000080a107c2b */ /* 0x000fd00008000010 */
[----:B------:R-:W-:-:S08]  /*0c70*/  DADD R10, R8, R16 ;  /* 0x00000000080a7229 */ /* 0x000fd00000000010 */
[----:B------:R-:W-:Y:S02]  /*0c80*/  DADD R8, R8, -R10 ;  /* 0x0000000008087229 */ /* 0x000fe4000000080a */
[----:B------:R-:W-:-:S06]  /*0c90*/  DMUL R14, R10, 2 ;  /* 0x400000000a0e7828 */ /* 0x000fcc0000000000 */
[----:B------:R-:W-:Y:S02]  /*0ca0*/  DADD R16, R16, R8 ;  /* 0x0000000010107229 */ /* 0x000fe40000000008 */
[----:B------:R-:W-:Y:S01]  /*0cb0*/  DFMA R10, R10, 2, -R14 ;  /* 0x400000000a0a782b */ /* 0x000fe2000000080e */
[----:B------:R-:W-:Y:S01]  /*0cc0*/  MOV R8, 0x652b82fe ;  /* 0x652b82fe00087802 */ /* 0x000fe20000000f00 */
[----:B------:R-:W-:-:S06]  /*0cd0*/  IMAD.MOV.U32 R9, RZ, RZ, 0x3ff71547 ;  /* 0x3ff71547ff097424 */ /* 0x000fcc00078e00ff */
[----:B------:R-:W-:-:S08]  /*0ce0*/  DFMA R16, R16, 2, R10 ;  /* 0x400000001010782b */ /* 0x000fd0000000000a */
[----:B------:R-:W-:-:S08]  /*0cf0*/  DADD R10, R14, R16 ;  /* 0x000000000e0a7229 */ /* 0x000fd00000000010 */
[----:B------:R-:W-:Y:S02]  /*0d00*/  DFMA R8, R10, R8, 6.75539944105574400000e+15 ;  /* 0x433800000a08742b */ /* 0x000fe40000000008 */
[----:B------:R-:W-:Y:S01]  /*0d10*/  FSETP.GEU.AND P0, PT, |R11|, 4.1917929649353027344, PT ;  /* 0x4086232b0b00780b */ /* 0x000fe20003f0e200 */
[----:B------:R-:W-:-:S05]  /*0d20*/  DADD R14, R14, -R10 ;  /* 0x000000000e0e7229 */ /* 0x000fca000000080a */
[----:B------:R-:W-:-:S03]  /*0d30*/  DADD R12, R8, -6.75539944105574400000e+15 ;  /* 0xc3380000080c7429 */ /* 0x000fc60000000000 */
[----:B------:R-:W-:-:S05]  /*0d40*/  DADD R16, R16, R14 ;  /* 0x0000000010107229 */ /* 0x000fca000000000e */
[----:B------:R-:W-:Y:S01]  /*0d50*/  DFMA R18, R12, -UR6, R10 ;  /* 0x800000060c127c2b */ /* 0x000fe2000800000a */
[----:B------:R-:W-:Y:S01]  /*0d60*/  UMOV UR6, 0x3b39803f ;  /* 0x3b39803f00067882 */ /* 0x000fe20000000000 */
[----:B------:R-:W-:-:S06]  /*0d70*/  UMOV UR7, 0x3c7abc9e ;  /* 0x3c7abc9e00077882 */ /* 0x000fcc0000000000 */
[----:B------:R-:W-:Y:S01]  /*0d80*/  DFMA R12, R12, -UR6, R18 ;  /* 0x800000060c0c7c2b */ /* 0x000fe20008000012 */
[----:B------:R-:W-:Y:S01]  /*0d90*/  UMOV UR6, 0x69ce2bdf ;  /* 0x69ce2bdf00067882 */ /* 0x000fe20000000000 */
[----:B------:R-:W-:Y:S01]  /*0da0*/  IMAD.MOV.U32 R18, RZ, RZ, -0x35dec16 ;  /* 0xfca213eaff127424 */ /* 0x000fe200078e00ff */
[----:B------:R-:W-:Y:S01]  /*0db0*/  MOV R19, 0x3e928af3 ;  /* 0x3e928af300137802 */ /* 0x000fe20000000f00 */
[----:B------:R-:W-:-:S05]  /*0dc0*/  UMOV UR7, 0x3e5ade15 ;  /* 0x3e5ade1500077882 */ /* 0x000fca0000000000 */
[----:B------:R-:W-:Y:S01]  /*0dd0*/  DFMA R18, R12, UR6, R18 ;  /* 0x000000060c127c2b */ /* 0x000fe20008000012 */
[----:B------:R-:W-:Y:S01]  /*0de0*/  UMOV UR6, 0x62401315 ;  /* 0x6240131500067882 */ /* 0x000fe20000000000 */
[----:B------:R-:W-:-:S06]  /*0df0*/  UMOV UR7, 0x3ec71dee ;  /* 0x3ec71dee00077882 */ /* 0x000fcc0000000000 */
[----:B------:R-:W-:Y:S01]  /*0e00*/  DFMA R18, R12, R18, UR6 ;  /* 0x000000060c127e2b */ /* 0x000fe20008000012 */
        /* <DEDUP_REMOVED lines=20> */
[----:B------:R-:W-:-:S08]  /*0f50*/  DFMA R18, R12, R18, UR6 ;  /* 0x000000060c127e2b */ /* 0x000fd00008000012 */
[----:B------:R-:W-:-:S08]  /*0f60*/  DFMA R18, R12, R18, 1 ;  /* 0x3ff000000c12742b */ /* 0x000fd00000000012 */
[----:B------:R-:W-:-:S10]  /*0f70*/  DFMA R12, R12, R18, 1 ;  /* 0x3ff000000c0c742b */ /* 0x000fd40000000012 */
[----:B------:R-:W-:Y:S02]  /*0f80*/  IMAD R15, R8, 0x100000, R13 ;  /* 0x00100000080f7824 */ /* 0x000fe400078e020d */
[----:B------:R-:W-:Y:S01]  /*0f90*/  IMAD.MOV.U32 R14, RZ, RZ, R12 ;  /* 0x000000ffff0e7224 */ /* 0x000fe200078e000c */
[----:B------:R-:W-:Y:S06]  /*0fa0*/  @!P0 BRA `(.L_x_7) ;  /* 0x0000000000308947 */ /* 0x000fec0003800000 */
[----:B------:R-:W-:Y:S01]  /*0fb0*/  FSETP.GEU.AND P1, PT, |R11|, 4.2275390625, PT ;  /* 0x408748000b00780b */ /* 0x000fe20003f2e200 */
[C---:B------:R-:W-:Y:S02]  /*0fc0*/  DADD R14, R10.reuse, +INF ;  /* 0x7ff000000a0e7429 */ /* 0x040fe40000000000 */
[----:B------:R-:W-:-:S08]  /*0fd0*/  DSETP.GEU.AND P0, PT, R10, RZ, PT ;  /* 0x000000ff0a00722a */ /* 0x000fd00003f0e000 */
[----:B------:R-:W-:Y:S02]  /*0fe0*/  FSEL R14, R14, RZ, P0 ;  /* 0x000000ff0e0e7208 */ /* 0x000fe40000000000 */
[----:B------:R-:W-:Y:S02]  /*0ff0*/  @!P1 LEA.HI R9, R8, R8, RZ, 0x1 ;  /* 0x0000000808099211 */ /* 0x000fe400078f08ff */
[----:B------:R-:W-:Y:S02]  /*1000*/  FSEL R15, R15, RZ, P0 ;  /* 0x000000ff0f0f7208 */ /* 0x000fe40000000000 */
[----:B------:R-:W-:-:S04]  /*1010*/  @!P1 SHF.R.S32.HI R9, RZ, 0x1, R9 ;  /* 0x00000001ff099819 */ /* 0x000fc80000011409 */
[----:B------:R-:W-:Y:S01]  /*1020*/  @!P1 IADD3 R8, PT, PT, R8, -R9, RZ ;  /* 0x8000000908089210 */ /* 0x000fe20007ffe0ff */
[----:B------:R-:W-:-:S03]  /*1030*/  @!P1 IMAD R13, R9, 0x100000, R13 ;  /* 0x00100000090d9824 */ /* 0x000fc600078e020d */
[----:B------:R-:W-:Y:S01]  /*1040*/  @!P1 LEA R9, R8, 0x3ff00000, 0x14 ;  /* 0x3ff0000008099811 */ /* 0x000fe200078ea0ff */
[----:B------:R-:W-:-:S06]  /*1050*/  @!P1 IMAD.MOV.U32 R8, RZ, RZ, RZ ;  /* 0x000000ffff089224 */ /* 0x000fcc00078e00ff */
[----:B------:R-:W-:-:S11]  /*1060*/  @!P1 DMUL R14, R12, R8 ;  /* 0x000000080c0e9228 */ /* 0x000fd60000000000 */
.L_x_7:
[----:B------:R-:W-:Y:S01]  /*1070*/  DFMA R16, R16, R14, R14 ;  /* 0x0000000e1010722b */ /* 0x000fe2000000000e */
[----:B------:R-:W-:Y:S01]  /*1080*/  MOV R10, R0 ;  /* 0x00000000000a7202 */ /* 0x000fe20000000f00 */
[----:B------:R-:W-:Y:S01]  /*1090*/  DSETP.NEU.AND P0, PT, |R14|, +INF , PT ;  /* 0x7ff000000e00742a */ /* 0x000fe20003f0d200 */
[----:B------:R-:W-:-:S07]  /*10a0*/  IMAD.MOV.U32 R11, RZ, RZ, 0x0 ;  /* 0x00000000ff0b7424 */ /* 0x000fce00078e00ff */
[----:B------:R-:W-:Y:S02]  /*10b0*/  FSEL R8, R14, R16, !P0 ;  /* 0x000000100e087208 */ /* 0x000fe40004000000 */
[----:B------:R-:W-:Y:S01]  /*10c0*/  FSEL R9, R15, R17, !P0 ;  /* 0x000000110f097208 */ /* 0x000fe20004000000 */
[----:B------:R-:W-:Y:S06]  /*10d0*/  RET.REL.NODEC R10 `(_Z13sqrt_distancePjS_Pfi) ;  /* 0xffffffec0ac87950 */ /* 0x000fec0003c3ffff */
.L_x_8:
        /* <DEDUP_REMOVED lines=10> */
.L_x_10:


//--------------------- .nv.shared.reserved.0     --------------------------
	.section	.nv.shared.reserved.0,"aw",@nobits
	.weak		__nv_reservedSMEM_offset_0_alias
	.size		__nv_reservedSMEM_offset_0_alias, 0, 64
	.other		__nv_reservedSMEM_offset_0_alias,@"STO_CUDA_RESERVED_SHARED STV_DEFAULT"
__nv_reservedSMEM_offset_0_alias:
	.zero		0
	.zero		64


//--------------------- .nv.constant0._Z16maximum_distancePfiS_ --------------------------
	.section	.nv.constant0._Z16maximum_distancePfiS_,"a",@progbits
	.sectionflags	@""
	.align	4
.nv.constant0._Z16maximum_distancePfiS_:
	.zero		920


//--------------------- .nv.constant0._Z13sqrt_distancePjS_Pfi --------------------------
	.section	.nv.constant0._Z13sqrt_distancePjS_Pfi,"a",@progbits
	.sectionflags	@""
	.align	4
.nv.constant0._Z13sqrt_distancePjS_Pfi:
	.zero		924


//--------------------- SYMBOLS --------------------------

	.type		.nv.reservedSmem.offset0,@object
	.size		.nv.reservedSmem.offset0,0x4
